//
// Generated by NVIDIA NVVM Compiler
//
// Compiler Build ID: CL-36424714
// Cuda compilation tools, release 13.0, V13.0.88
// Based on NVVM 20.0.0
//

.version 9.0
.target sm_100
.address_size 64

	// .globl	_Z5saxpyPiS_im

.visible .entry _Z5saxpyPiS_im(
	.param .u64 .ptr .align 1 _Z5saxpyPiS_im_param_0,
	.param .u64 .ptr .align 1 _Z5saxpyPiS_im_param_1,
	.param .u32 _Z5saxpyPiS_im_param_2,
	.param .u64 _Z5saxpyPiS_im_param_3
)
{
	.reg .pred 	%p<2>;
	.reg .b32 	%r<9>;
	.reg .b64 	%rd<10>;

	ld.param.u64 	%rd2, [_Z5saxpyPiS_im_param_0];
	ld.param.u64 	%rd3, [_Z5saxpyPiS_im_param_1];
	ld.param.u32 	%r1, [_Z5saxpyPiS_im_param_2];
	ld.param.u64 	%rd4, [_Z5saxpyPiS_im_param_3];
	mov.u32 	%r2, %ntid.x;
	mov.u32 	%r3, %ctaid.x;
	mov.u32 	%r4, %tid.x;
	mad.lo.s32 	%r5, %r2, %r3, %r4;
	cvt.s64.s32 	%rd1, %r5;
	setp.le.u64 	%p1, %rd4, %rd1;
	@%p1 bra 	$L__BB0_2;
	cvta.to.global.u64 	%rd5, %rd3;
	cvta.to.global.u64 	%rd6, %rd2;
	shl.b64 	%rd7, %rd1, 2;
	add.s64 	%rd8, %rd5, %rd7;
	ld.global.u32 	%r6, [%rd8];
	add.s64 	%rd9, %rd6, %rd7;
	ld.global.u32 	%r7, [%rd9];
	mad.lo.s32 	%r8, %r6, %r1, %r7;
	st.global.u32 	[%rd8], %r8;
$L__BB0_2:
	ret;

}


// ===== COMPILED SASS (sm_100) =====

	.target	sm_100

	.elftype	@"ET_EXEC"


//--------------------- .note.nv.tkinfo           --------------------------
	.section	.note.nv.tkinfo,"",@"SHT_NOTE"
	.sectionflags	@"SHF_NOTE_NV_TKINFO"
	.tkinfo
        /*0018*/ 	.word	0x00000002
        /*0030*/ 	.string	""
        /*0030*/ 	.string	"ptxas"
        /*0030*/ 	.string	"Cuda compilation tools, release 13.0, V13.0.88"
        /*0030*/ 	.string	"Build cuda_13.0.r13.0/compiler.36424714_0"
        /*0030*/ 	.string	"-arch sm_100 -m 64 "



//--------------------- .note.nv.cuinfo           --------------------------
	.section	.note.nv.cuinfo,"",@"SHT_NOTE"
	.sectionflags	@"SHF_NOTE_NV_CUINFO"
        /*0018*/ 	.short	0x0002
        /*001a*/ 	.short	0x0064
        /*001c*/ 	.short	0x0082
	.zero		2


//--------------------- .nv.info                  --------------------------
	.section	.nv.info,"",@"SHT_CUDA_INFO"
	.align	4


	//----- nvinfo : EIATTR_REGCOUNT
	.align		4
        /*0000*/ 	.byte	0x04, 0x2f
        /*0002*/ 	.short	(.L_1 - .L_0)
	.align		4
.L_0:
        /*0004*/ 	.word	index@(_Z5saxpyPiS_im)
        /*0008*/ 	.word	0x0000000a


	//----- nvinfo : EIATTR_FRAME_SIZE
	.align		4
.L_1:
        /*000c*/ 	.byte	0x04, 0x11
        /*000e*/ 	.short	(.L_3 - .L_2)
	.align		4
.L_2:
        /*0010*/ 	.word	index@(_Z5saxpyPiS_im)
        /*0014*/ 	.word	0x00000000


	//----- nvinfo : EIATTR_MIN_STACK_SIZE
	.align		4
.L_3:
        /*0018*/ 	.byte	0x04, 0x12
        /*001a*/ 	.short	(.L_5 - .L_4)
	.align		4
.L_4:
        /*001c*/ 	.word	index@(_Z5saxpyPiS_im)
        /*0020*/ 	.word	0x00000000
.L_5:


//--------------------- .nv.compat                --------------------------
	.section	.nv.compat,"",@"SHT_CUDA_COMPAT_INFO"
	.align	4
        /*0000*/ 	.byte	0x02, 0x09, 0x00, 0x00, 0x02, 0x02, 0x01, 0x00, 0x02, 0x05, 0x05, 0x00, 0x03, 0x07, 0x01, 0x01
        /*0010*/ 	.byte	0x02, 0x03, 0x00, 0x00, 0x02, 0x06, 0x01, 0x00, 0x04, 0x0b, 0x08, 0x00, 0x09, 0x00, 0x00, 0x00
        /*0020*/ 	.byte	0x00, 0x00, 0x00, 0x00


//--------------------- .nv.info._Z5saxpyPiS_im   --------------------------
	.section	.nv.info._Z5saxpyPiS_im,"",@"SHT_CUDA_INFO"
	.sectionflags	@""
	.align	4


	//----- nvinfo : EIATTR_CUDA_API_VERSION
	.align		4
        /*0000*/ 	.byte	0x04, 0x37
        /*0002*/ 	.short	(.L_7 - .L_6)
.L_6:
        /*0004*/ 	.word	0x00000082


	//----- nvinfo : EIATTR_KPARAM_INFO
	.align		4
.L_7:
        /*0008*/ 	.byte	0x04, 0x17
        /*000a*/ 	.short	(.L_9 - .L_8)
.L_8:
        /*000c*/ 	.word	0x00000000
        /*0010*/ 	.short	0x0003
        /*0012*/ 	.short	0x0018
        /*0014*/ 	.byte	0x00, 0xf0, 0x21, 0x00


	//----- nvinfo : EIATTR_KPARAM_INFO
	.align		4
.L_9:
        /*0018*/ 	.byte	0x04, 0x17
        /*001a*/ 	.short	(.L_11 - .L_10)
.L_10:
        /*001c*/ 	.word	0x00000000
        /*0020*/ 	.short	0x0002
        /*0022*/ 	.short	0x0010
        /*0024*/ 	.byte	0x00, 0xf0, 0x11, 0x00


	//----- nvinfo : EIATTR_KPARAM_INFO
	.align		4
.L_11:
        /*0028*/ 	.byte	0x04, 0x17
        /*002a*/ 	.short	(.L_13 - .L_12)
.L_12:
        /*002c*/ 	.word	0x00000000
        /*0030*/ 	.short	0x0001
        /*0032*/ 	.short	0x0008
        /*0034*/ 	.byte	0x00, 0xf5, 0x21, 0x00


	//----- nvinfo : EIATTR_KPARAM_INFO
	.align		4
.L_13:
        /*0038*/ 	.byte	0x04, 0x17
        /*003a*/ 	.short	(.L_15 - .L_14)
.L_14:
        /*003c*/ 	.word	0x00000000
        /*0040*/ 	.short	0x0000
        /*0042*/ 	.short	0x0000
        /*0044*/ 	.byte	0x00, 0xf5, 0x21, 0x00


	//----- nvinfo : EIATTR_SPARSE_MMA_MASK
	.align		4
.L_15:
        /*0048*/ 	.byte	0x03, 0x50
        /*004a*/ 	.short	0x0000


	//----- nvinfo : EIATTR_MAXREG_COUNT
	.align		4
        /*004c*/ 	.byte	0x03, 0x1b
        /*004e*/ 	.short	0x00ff


	//----- nvinfo : EIATTR_MERCURY_ISA_VERSION
	.align		4
        /*0050*/ 	.byte	0x03, 0x5f
        /*0052*/ 	.short	0x0101


	//----- nvinfo : EIATTR_VRC_CTA_INIT_COUNT
	.align		4
        /*0054*/ 	.byte	0x02, 0x4a
	.zero		1
	.zero		1


	//----- nvinfo : EIATTR_EXIT_INSTR_OFFSETS
	.align		4
        /*0058*/ 	.byte	0x04, 0x1c
        /*005a*/ 	.short	(.L_17 - .L_16)


	//   ....[0]....
.L_16:
        /*005c*/ 	.word	0x00000090


	//   ....[1]....
        /*0060*/ 	.word	0x00000170


	//----- nvinfo : EIATTR_CBANK_PARAM_SIZE
	.align		4
.L_17:
        /*0064*/ 	.byte	0x03, 0x19
        /*0066*/ 	.short	0x0020


	//----- nvinfo : EIATTR_PARAM_CBANK
	.align		4
        /*0068*/ 	.byte	0x04, 0x0a
        /*006a*/ 	.short	(.L_19 - .L_18)
	.align		4
.L_18:
        /*006c*/ 	.word	index@(.nv.constant0._Z5saxpyPiS_im)
        /*0070*/ 	.short	0x0380
        /*0072*/ 	.short	0x0020


	//----- nvinfo : EIATTR_SW_WAR
	.align		4
.L_19:
        /*0074*/ 	.byte	0x04, 0x36
        /*0076*/ 	.short	(.L_21 - .L_20)
.L_20:
        /*0078*/ 	.word	0x00000008
.L_21:


//--------------------- .nv.callgraph             --------------------------
	.section	.nv.callgraph,"",@"SHT_CUDA_CALLGRAPH"
	.align	4
	.sectionentsize	8
	.align		4
        /*0000*/ 	.word	0x00000000
	.align		4
        /*0004*/ 	.word	0xffffffff
	.align		4
        /*0008*/ 	.word	0x00000000
	.align		4
        /*000c*/ 	.word	0xfffffffe
	.align		4
        /*0010*/ 	.word	0x00000000
	.align		4
        /*0014*/ 	.word	0xfffffffd
	.align		4
        /*0018*/ 	.word	0x00000000
	.align		4
        /*001c*/ 	.word	0xfffffffc


//--------------------- .text._Z5saxpyPiS_im      --------------------------
	.section	.text._Z5saxpyPiS_im,"ax",@progbits
	.align	128
        .global         _Z5saxpyPiS_im
        .type           _Z5saxpyPiS_im,@function
        .size           _Z5saxpyPiS_im,(.L_x_1 - _Z5saxpyPiS_im)
        .other          _Z5saxpyPiS_im,@"STO_CUDA_ENTRY STV_DEFAULT"
_Z5saxpyPiS_im:
.text._Z5saxpyPiS_im:
[----:B------:R-:W-:Y:S01]  /*0000*/  LDC R1, c[0x0][0x37c] ;  /* 0x0000df00ff017b82 */ /* 0x000fe20000000800 */
[----:B------:R-:W0:Y:S01]  /*0010*/  S2R R0, SR_CTAID.X ;  /* 0x0000000000007919 */ /* 0x000e220000002500 */
[----:B------:R-:W0:Y:S01]  /*0020*/  LDCU UR4, c[0x0][0x360] ;  /* 0x00006c00ff0477ac */ /* 0x000e220008000800 */
[----:B------:R-:W0:Y:S01]  /*0030*/  S2R R3, SR_TID.X ;  /* 0x0000000000037919 */ /* 0x000e220000002100 */
[----:B------:R-:W1:Y:S01]  /*0040*/  LDCU.64 UR6, c[0x0][0x398] ;  /* 0x00007300ff0677ac */ /* 0x000e620008000a00 */
[----:B0-----:R-:W-:-:S05]  /*0050*/  IMAD R0, R0, UR4, R3 ;  /* 0x0000000400007c24 */ /* 0x001fca000f8e0203 */
[----:B-1----:R-:W-:Y:S02]  /*0060*/  ISETP.GE.U32.AND P0, PT, R0, UR6, PT ;  /* 0x0000000600007c0c */ /* 0x002fe4000bf06070 */
[----:B------:R-:W-:-:S04]  /*0070*/  SHF.R.S32.HI R3, RZ, 0x1f, R0 ;  /* 0x0000001fff037819 */ /* 0x000fc80000011400 */
[----:B------:R-:W-:-:S13]  /*0080*/  ISETP.GE.U32.AND.EX P0, PT, R3, UR7, PT, P0 ;  /* 0x0000000703007c0c */ /* 0x000fda000bf06100 */
[----:B------:R-:W-:Y:S05]  /*0090*/  @P0 EXIT ;  /* 0x000000000000094d */ /* 0x000fea0003800000 */
[----:B------:R-:W0:Y:S01]  /*00a0*/  LDCU.128 UR8, c[0x0][0x380] ;  /* 0x00007000ff0877ac */ /* 0x000e220008000c00 */
[C---:B------:R-:W-:Y:S01]  /*00b0*/  IMAD.SHL.U32 R2, R0.reuse, 0x4, RZ ;  /* 0x0000000400027824 */ /* 0x040fe200078e00ff */
[----:B------:R-:W-:Y:S01]  /*00c0*/  SHF.L.U64.HI R0, R0, 0x2, R3 ;  /* 0x0000000200007819 */ /* 0x000fe20000010203 */
[----:B------:R-:W1:Y:S01]  /*00d0*/  LDCU.64 UR4, c[0x0][0x358] ;  /* 0x00006b00ff0477ac */ /* 0x000e620008000a00 */
[----:B------:R-:W2:Y:S02]  /*00e0*/  LDCU UR6, c[0x0][0x390] ;  /* 0x00007200ff0677ac */ /* 0x000ea40008000800 */
[C---:B0-----:R-:W-:Y:S02]  /*00f0*/  IADD3 R4, P1, PT, R2.reuse, UR8, RZ ;  /* 0x0000000802047c10 */ /* 0x041fe4000ff3e0ff */
[----:B------:R-:W-:Y:S02]  /*0100*/  IADD3 R2, P0, PT, R2, UR10, RZ ;  /* 0x0000000a02027c10 */ /* 0x000fe4000ff1e0ff */
[----:B------:R-:W-:-:S02]  /*0110*/  IADD3.X R5, PT, PT, R0, UR9, RZ, P1, !PT ;  /* 0x0000000900057c10 */ /* 0x000fc40008ffe4ff */
[----:B------:R-:W-:-:S04]  /*0120*/  IADD3.X R3, PT, PT, R0, UR11, RZ, P0, !PT ;  /* 0x0000000b00037c10 */ /* 0x000fc800087fe4ff */
[----:B-1----:R-:W2:Y:S04]  /*0130*/  LDG.E R5, desc[UR4][R4.64] ;  /* 0x0000000404057981 */ /* 0x002ea8000c1e1900 */
[----:B------:R-:W2:Y:S02]  /*0140*/  LDG.E R0, desc[UR4][R2.64] ;  /* 0x0000000402007981 */ /* 0x000ea4000c1e1900 */
[----:B--2---:R-:W-:-:S05]  /*0150*/  IMAD R7, R0, UR6, R5 ;  /* 0x0000000600077c24 */ /* 0x004fca000f8e0205 */
[----:B------:R-:W-:Y:S01]  /*0160*/  STG.E desc[UR4][R2.64], R7 ;  /* 0x0000000702007986 */ /* 0x000fe2000c101904 */
[----:B------:R-:W-:Y:S05]  /*0170*/  EXIT ;  /* 0x000000000000794d */ /* 0x000fea0003800000 */
.L_x_0:
[----:B------:R-:W-:-:S00]  /*0180*/  BRA `(.L_x_0) ;  /* 0xfffffffc00fc7947 */ /* 0x000fc0000383ffff */
[----:B------:R-:W-:-:S00]  /*0190*/  NOP ;  /* 0x0000000000007918 */ /* 0x000fc00000000000 */
        /* <DEDUP_REMOVED lines=14> */
.L_x_1:


//--------------------- .nv.shared.reserved.0     --------------------------
	.section	.nv.shared.reserved.0,"aw",@nobits
	.weak		__nv_reservedSMEM_offset_0_alias
	.size		__nv_reservedSMEM_offset_0_alias, 0, 64
	.other		__nv_reservedSMEM_offset_0_alias,@"STO_CUDA_RESERVED_SHARED STV_DEFAULT"
__nv_reservedSMEM_offset_0_alias:
	.zero		0
	.zero		64


//--------------------- .nv.constant0._Z5saxpyPiS_im --------------------------
	.section	.nv.constant0._Z5saxpyPiS_im,"a",@progbits
	.sectionflags	@""
	.align	4
.nv.constant0._Z5saxpyPiS_im:
	.zero		928


//--------------------- SYMBOLS --------------------------

	.type		.nv.reservedSmem.offset0,@object
	.size		.nv.reservedSmem.offset0,0x4
